	.headerflags	@"EF_CUDA_TEXMODE_UNIFIED EF_CUDA_64BIT_ADDRESS EF_CUDA_SM89 EF_CUDA_VIRTUAL_SM(EF_CUDA_SM89)"
	.elftype	@"ET_EXEC"


//--------------------- .nv.info                  --------------------------
	.section	.nv.info,"",@"SHT_CUDA_INFO"
	.align	4


	//----- nvinfo : EIATTR_REGCOUNT
	.align		4
        /*0000*/ 	.byte	0x04, 0x2f
        /*0002*/ 	.short	(.L_1 - .L_0)
	.align		4
.L_0:
        /*0004*/ 	.word	index@(triton__0d1d2d3d4d5de6)
        /*0008*/ 	.word	0x00000018


	//----- nvinfo : EIATTR_MAX_STACK_SIZE
	.align		4
.L_1:
        /*000c*/ 	.byte	0x04, 0x23
        /*000e*/ 	.short	(.L_3 - .L_2)
	.align		4
.L_2:
        /*0010*/ 	.word	index@(triton__0d1d2d3d4d5de6)
        /*0014*/ 	.word	0x00000000


	//----- nvinfo : EIATTR_MIN_STACK_SIZE
	.align		4
.L_3:
        /*0018*/ 	.byte	0x04, 0x12
        /*001a*/ 	.short	(.L_5 - .L_4)
	.align		4
.L_4:
        /*001c*/ 	.word	index@(triton__0d1d2d3d4d5de6)
        /*0020*/ 	.word	0x00000000


	//----- nvinfo : EIATTR_FRAME_SIZE
	.align		4
.L_5:
        /*0024*/ 	.byte	0x04, 0x11
        /*0026*/ 	.short	(.L_7 - .L_6)
	.align		4
.L_6:
        /*0028*/ 	.word	index@(triton__0d1d2d3d4d5de6)
        /*002c*/ 	.word	0x00000000
.L_7:


//--------------------- .nv.info.triton__0d1d2d3d4d5de6 --------------------------
	.section	.nv.info.triton__0d1d2d3d4d5de6,"",@"SHT_CUDA_INFO"
	.align	4


	//----- nvinfo : EIATTR_CUDA_API_VERSION
	.align		4
        /*0000*/ 	.byte	0x04, 0x37
        /*0002*/ 	.short	(.L_9 - .L_8)
.L_8:
        /*0004*/ 	.word	0x0000007b


	//----- nvinfo : EIATTR_PARAM_CBANK
	.align		4
.L_9:
        /*0008*/ 	.byte	0x04, 0x0a
        /*000a*/ 	.short	(.L_11 - .L_10)
	.align		4
.L_10:
        /*000c*/ 	.word	index@(.nv.constant0.triton__0d1d2d3d4d5de6)
        /*0010*/ 	.short	0x0160
        /*0012*/ 	.short	0x0030


	//----- nvinfo : EIATTR_CBANK_PARAM_SIZE
	.align		4
.L_11:
        /*0014*/ 	.byte	0x03, 0x19
        /*0016*/ 	.short	0x0030


	//----- nvinfo : EIATTR_KPARAM_INFO
	.align		4
        /*0018*/ 	.byte	0x04, 0x17
        /*001a*/ 	.short	(.L_13 - .L_12)
.L_12:
        /*001c*/ 	.word	0x00000000
        /*0020*/ 	.short	0x0006
        /*0022*/ 	.short	0x002c
        /*0024*/ 	.byte	0x00, 0xf0, 0x11, 0x00


	//----- nvinfo : EIATTR_KPARAM_INFO
	.align		4
.L_13:
        /*0028*/ 	.byte	0x04, 0x17
        /*002a*/ 	.short	(.L_15 - .L_14)
.L_14:
        /*002c*/ 	.word	0x00000000
        /*0030*/ 	.short	0x0005
        /*0032*/ 	.short	0x0028
        /*0034*/ 	.byte	0x00, 0xf0, 0x11, 0x00


	//----- nvinfo : EIATTR_KPARAM_INFO
	.align		4
.L_15:
        /*0038*/ 	.byte	0x04, 0x17
        /*003a*/ 	.short	(.L_17 - .L_16)
.L_16:
        /*003c*/ 	.word	0x00000000
        /*0040*/ 	.short	0x0004
        /*0042*/ 	.short	0x0020
        /*0044*/ 	.byte	0x00, 0xf0, 0x21, 0x00


	//----- nvinfo : EIATTR_KPARAM_INFO
	.align		4
.L_17:
        /*0048*/ 	.byte	0x04, 0x17
        /*004a*/ 	.short	(.L_19 - .L_18)
.L_18:
        /*004c*/ 	.word	0x00000000
        /*0050*/ 	.short	0x0003
        /*0052*/ 	.short	0x0018
        /*0054*/ 	.byte	0x00, 0xf0, 0x21, 0x00


	//----- nvinfo : EIATTR_KPARAM_INFO
	.align		4
.L_19:
        /*0058*/ 	.byte	0x04, 0x17
        /*005a*/ 	.short	(.L_21 - .L_20)
.L_20:
        /*005c*/ 	.word	0x00000000
        /*0060*/ 	.short	0x0002
        /*0062*/ 	.short	0x0010
        /*0064*/ 	.byte	0x00, 0xf0, 0x21, 0x00


	//----- nvinfo : EIATTR_KPARAM_INFO
	.align		4
.L_21:
        /*0068*/ 	.byte	0x04, 0x17
        /*006a*/ 	.short	(.L_23 - .L_22)
.L_22:
        /*006c*/ 	.word	0x00000000
        /*0070*/ 	.short	0x0001
        /*0072*/ 	.short	0x0008
        /*0074*/ 	.byte	0x00, 0xf0, 0x21, 0x00


	//----- nvinfo : EIATTR_KPARAM_INFO
	.align		4
.L_23:
        /*0078*/ 	.byte	0x04, 0x17
        /*007a*/ 	.short	(.L_25 - .L_24)
.L_24:
        /*007c*/ 	.word	0x00000000
        /*0080*/ 	.short	0x0000
        /*0082*/ 	.short	0x0000
        /*0084*/ 	.byte	0x00, 0xf0, 0x21, 0x00


	//----- nvinfo : EIATTR_MAXREG_COUNT
	.align		4
.L_25:
        /*0088*/ 	.byte	0x03, 0x1b
        /*008a*/ 	.short	0x00ff


	//----- nvinfo : EIATTR_COOP_GROUP_MASK_REGIDS
	.align		4
        /*008c*/ 	.byte	0x04, 0x29
        /*008e*/ 	.short	(.L_27 - .L_26)


	//   ....[0]....
.L_26:
        /*0090*/ 	.word	0xffffffff


	//   ....[1]....
        /*0094*/ 	.word	0xffffffff


	//   ....[2]....
        /*0098*/ 	.word	0xffffffff


	//   ....[3]....
        /*009c*/ 	.word	0xffffffff


	//   ....[4]....
        /*00a0*/ 	.word	0xffffffff


	//   ....[5]....
        /*00a4*/ 	.word	0xffffffff


	//   ....[6]....
        /*00a8*/ 	.word	0xffffffff


	//   ....[7]....
        /*00ac*/ 	.word	0xffffffff


	//   ....[8]....
        /*00b0*/ 	.word	0xffffffff


	//----- nvinfo : EIATTR_COOP_GROUP_INSTR_OFFSETS
	.align		4
.L_27:
        /*00b4*/ 	.byte	0x04, 0x28
        /*00b6*/ 	.short	(.L_29 - .L_28)


	//   ....[0]....
.L_28:
        /*00b8*/ 	.word	0x000001b0


	//   ....[1]....
        /*00bc*/ 	.word	0x000001e0


	//   ....[2]....
        /*00c0*/ 	.word	0x00000200


	//   ....[3]....
        /*00c4*/ 	.word	0x00000240


	//   ....[4]....
        /*00c8*/ 	.word	0x000003c0


	//   ....[5]....
        /*00cc*/ 	.word	0x000003e0


	//   ....[6]....
        /*00d0*/ 	.word	0x00000550


	//   ....[7]....
        /*00d4*/ 	.word	0x00000560


	//   ....[8]....
        /*00d8*/ 	.word	0x000005d0


	//----- nvinfo : EIATTR_EXIT_INSTR_OFFSETS
	.align		4
.L_29:
        /*00dc*/ 	.byte	0x04, 0x1c
        /*00de*/ 	.short	(.L_31 - .L_30)


	//   ....[0]....
.L_30:
        /*00e0*/ 	.word	0x00000730


	//   ....[1]....
        /*00e4*/ 	.word	0x00000770


	//----- nvinfo : EIATTR_MAX_THREADS
	.align		4
.L_31:
        /*00e8*/ 	.byte	0x04, 0x05
        /*00ea*/ 	.short	(.L_33 - .L_32)
.L_32:
        /*00ec*/ 	.word	0x00000040
        /*00f0*/ 	.word	0x00000001
        /*00f4*/ 	.word	0x00000001
.L_33:


//--------------------- .nv.rel.action            --------------------------
	.section	.nv.rel.action,"",@"SHT_CUDA_RELOCINFO"
	.align	8
	.sectionentsize	8
        /*0000*/ 	.byte	0x73, 0x00, 0x00, 0x00, 0x00, 0x00, 0x00, 0x00, 0x00, 0x00, 0x00, 0x11, 0x25, 0x00, 0x05, 0x36


//--------------------- .nv.constant0.triton__0d1d2d3d4d5de6 --------------------------
	.section	.nv.constant0.triton__0d1d2d3d4d5de6,"a",@progbits
	.align	4
.nv.constant0.triton__0d1d2d3d4d5de6:
	.zero		400


//--------------------- .text.triton__0d1d2d3d4d5de6 --------------------------
	.section	.text.triton__0d1d2d3d4d5de6,"ax",@progbits
	.sectionflags	@"SHF_BARRIERS=1"
	.sectioninfo	@"SHI_REGISTERS=24"
	.align	128
        .global         triton__0d1d2d3d4d5de6
        .type           triton__0d1d2d3d4d5de6,@function
        .size           triton__0d1d2d3d4d5de6,(.L_x_1 - triton__0d1d2d3d4d5de6)
        .other          triton__0d1d2d3d4d5de6,@"STO_CUDA_ENTRY STV_DEFAULT"
triton__0d1d2d3d4d5de6:
.text.triton__0d1d2d3d4d5de6:
[----:B------:R-:W-:-:S02]  /*0000*/  MOV R1, c[0x0][0x28] ;  /* 0x00000a0000017a02 */ /* 0x000fc40000000f00 */
[----:B------:R-:W0:Y:S01]  /*0010*/  S2R R5, SR_TID.X ;  /* 0x0000000000057919 */ /* 0x000e220000002100 */
[----:B------:R-:W-:Y:S01]  /*0020*/  CS2R R10, SRZ ;  /* 0x00000000000a7805 */ /* 0x000fe2000001ff00 */
[----:B------:R-:W-:Y:S02]  /*0030*/  ULDC.64 UR4, c[0x0][0x118] ;  /* 0x0000460000047ab9 */ /* 0x000fe40000000a00 */
[----:B------:R-:W1:Y:S01]  /*0040*/  S2R R3, SR_CTAID.X ;  /* 0x0000000000037919 */ /* 0x000e620000002500 */
[--C-:B0-----:R-:W-:Y:S02]  /*0050*/  SHF.R.U32.HI R9, RZ, 0x3, R5.reuse ;  /* 0x00000003ff097819 */ /* 0x101fe40000011605 */
[----:B------:R-:W-:Y:S02]  /*0060*/  SHF.R.U32.HI R8, RZ, 0x3, R5 ;  /* 0x00000003ff087819 */ /* 0x000fe40000011605 */
[----:B------:R-:W-:Y:S02]  /*0070*/  LOP3.LUT R0, R5, 0x7, RZ, 0xc0, !PT ;  /* 0x0000000705007812 */ /* 0x000fe400078ec0ff */
[----:B------:R-:W-:-:S02]  /*0080*/  SGXT.U32 R9, R9, 0x2 ;  /* 0x000000020909781a */ /* 0x000fc40000000000 */
[----:B------:R-:W-:Y:S02]  /*0090*/  LOP3.LUT R8, R8, 0x4, RZ, 0xc0, !PT ;  /* 0x0000000408087812 */ /* 0x000fe400078ec0ff */
[----:B-1----:R-:W-:Y:S02]  /*00a0*/  LEA R2, R3, R0, 0x3 ;  /* 0x0000000003027211 */ /* 0x002fe400078e18ff */
[----:B------:R-:W-:Y:S02]  /*00b0*/  LOP3.LUT R9, R8, R9, RZ, 0xfc, !PT ;  /* 0x0000000908097212 */ /* 0x000fe400078efcff */
[----:B------:R-:W-:Y:S02]  /*00c0*/  ISETP.GE.AND P0, PT, R2, 0x20, PT ;  /* 0x000000200200780c */ /* 0x000fe40003f06270 */
[----:B------:R-:W-:Y:S02]  /*00d0*/  MOV R3, 0x4 ;  /* 0x0000000400037802 */ /* 0x000fe40000000f00 */
[----:B------:R-:W-:-:S02]  /*00e0*/  ISETP.LT.U32.AND P1, PT, R9, 0x6, !P0 ;  /* 0x000000060900780c */ /* 0x000fc40004721070 */
[----:B------:R-:W-:-:S05]  /*00f0*/  LEA R14, R9, R2, 0x5 ;  /* 0x00000002090e7211 */ /* 0x000fca00078e28ff */
[----:B------:R-:W-:-:S06]  /*0100*/  IMAD.WIDE R16, R14, R3, c[0x0][0x170] ;  /* 0x00005c000e107625 */ /* 0x000fcc00078e0203 */
[----:B------:R-:W2:Y:S01]  /*0110*/  @P1 LDG.E R10, [R16.64] ;  /* 0x00000004100a1981 */ /* 0x000ea2000c1e1900 */
[----:B------:R-:W-:-:S05]  /*0120*/  IMAD.WIDE R12, R14, R3, c[0x0][0x160] ;  /* 0x000058000e0c7625 */ /* 0x000fca00078e0203 */
[----:B------:R-:W3:Y:S01]  /*0130*/  @P1 LDG.E R11, [R12.64] ;  /* 0x000000040c0b1981 */ /* 0x000ee2000c1e1900 */
[----:B------:R-:W-:Y:S01]  /*0140*/  MOV R18, RZ ;  /* 0x000000ff00127202 */ /* 0x000fe20000000f00 */
[----:B------:R-:W-:-:S05]  /*0150*/  IMAD.WIDE R14, R14, R3, c[0x0][0x168] ;  /* 0x00005a000e0e7625 */ /* 0x000fca00078e0203 */
[----:B------:R-:W4:Y:S01]  /*0160*/  @P1 LDG.E R18, [R14.64] ;  /* 0x000000040e121981 */ /* 0x000f22000c1e1900 */
[----:B------:R-:W-:Y:S02]  /*0170*/  ISETP.EQ.AND P0, PT, R9, RZ, !P0 ;  /* 0x000000ff0900720c */ /* 0x000fe40004702270 */
[----:B--2---:R-:W-:-:S04]  /*0180*/  SEL R10, R10, RZ, P1 ;  /* 0x000000ff0a0a7207 */ /* 0x004fc80000800000 */
[----:B------:R-:W-:Y:S02]  /*0190*/  FSEL R19, R10, RZ, P1 ;  /* 0x000000ff0a137208 */ /* 0x000fe40000800000 */
[----:B---3--:R-:W-:-:S03]  /*01a0*/  SEL R16, R11, RZ, P1 ;  /* 0x000000ff0b107207 */ /* 0x008fc60000800000 */
[----:B------:R-:W0:Y:S01]  /*01b0*/  SHFL.BFLY PT, R20, R19, 0x10, 0x1f ;  /* 0x0e001f0013147f89 */ /* 0x000e2200000e0000 */
[----:B------:R-:W-:Y:S02]  /*01c0*/  FSEL R12, R16, RZ, P1 ;  /* 0x000000ff100c7208 */ /* 0x000fe40000800000 */
[----:B----4-:R-:W-:-:S03]  /*01d0*/  SEL R13, R18, RZ, P1 ;  /* 0x000000ff120d7207 */ /* 0x010fc60000800000 */
[----:B------:R-:W1:Y:S01]  /*01e0*/  SHFL.BFLY PT, R15, R12, 0x10, 0x1f ;  /* 0x0e001f000c0f7f89 */ /* 0x000e6200000e0000 */
[----:B------:R-:W-:-:S05]  /*01f0*/  FSEL R13, R13, RZ, P1 ;  /* 0x000000ff0d0d7208 */ /* 0x000fca0000800000 */
[----:B------:R-:W2:Y:S01]  /*0200*/  SHFL.BFLY PT, R14, R13, 0x10, 0x1f ;  /* 0x0e001f000d0e7f89 */ /* 0x000ea200000e0000 */
[----:B0-----:R-:W-:-:S04]  /*0210*/  FADD R10, R19, R20 ;  /* 0x00000014130a7221 */ /* 0x001fc80000000000 */
[C---:B------:R-:W-:Y:S01]  /*0220*/  FMUL R11, R10.reuse, 0.25 ;  /* 0x3e8000000a0b7820 */ /* 0x040fe20000400000 */
[C---:B------:R-:W-:Y:S01]  /*0230*/  FSETP.GEU.AND P3, PT, |R10|.reuse, 1.175494350822287508e-38, PT ;  /* 0x008000000a00780b */ /* 0x040fe20003f6e200 */
[----:B------:R-:W0:Y:S01]  /*0240*/  SHFL.BFLY PT, R21, R10, 0x8, 0x1f ;  /* 0x0d001f000a157f89 */ /* 0x000e2200000e0000 */
[----:B------:R-:W-:Y:S01]  /*0250*/  FSETP.GT.AND P2, PT, |R10|, 8.50705917302346158658e+37, PT ;  /* 0x7e8000000a00780b */ /* 0x000fe20003f44200 */
[----:B-1----:R-:W-:Y:S01]  /*0260*/  FADD R15, -R12, R15 ;  /* 0x0000000f0c0f7221 */ /* 0x002fe20000000100 */
[----:B------:R-:W-:Y:S02]  /*0270*/  FSETP.NEU.AND P1, PT, R10, RZ, PT ;  /* 0x000000ff0a00720b */ /* 0x000fe40003f2d000 */
[----:B------:R-:W-:Y:S01]  /*0280*/  FSEL R16, R11, R10, P2 ;  /* 0x0000000a0b107208 */ /* 0x000fe20001000000 */
[----:B--2---:R-:W-:-:S06]  /*0290*/  FADD R14, R13, R14 ;  /* 0x0000000e0d0e7221 */ /* 0x004fcc0000000000 */
[----:B------:R-:W-:Y:S02]  /*02a0*/  @!P3 FMUL R16, R16, 16777216 ;  /* 0x4b8000001010b820 */ /* 0x000fe40000400000 */
[----:B------:R-:W-:Y:S02]  /*02b0*/  @P2 FMUL R20, R20, 0.25 ;  /* 0x3e80000014142820 */ /* 0x000fe40000400000 */
[----:B------:R1:W2:Y:S02]  /*02c0*/  MUFU.RCP R17, R16 ;  /* 0x0000001000117308 */ /* 0x0002a40000001000 */
[----:B------:R-:W-:Y:S01]  /*02d0*/  @!P3 FMUL R20, R20, 16777216 ;  /* 0x4b8000001414b820 */ /* 0x000fe20000400000 */
[----:B0-----:R-:W-:Y:S01]  /*02e0*/  FADD R11, R10, R21 ;  /* 0x000000150a0b7221 */ /* 0x001fe20000000000 */
[----:B-1----:R-:W-:-:S03]  /*02f0*/  FMUL R16, R15, R15 ;  /* 0x0000000f0f107220 */ /* 0x002fc60000400000 */
[C---:B------:R-:W-:Y:S01]  /*0300*/  FMUL R18, R11.reuse, 0.25 ;  /* 0x3e8000000b127820 */ /* 0x040fe20000400000 */
[----:B------:R-:W-:Y:S01]  /*0310*/  FSETP.GEU.AND P2, PT, |R11|, 1.175494350822287508e-38, PT ;  /* 0x008000000b00780b */ /* 0x000fe20003f4e200 */
[----:B------:R-:W-:Y:S01]  /*0320*/  FMUL R16, R19, R16 ;  /* 0x0000001013107220 */ /* 0x000fe20000400000 */
[----:B------:R-:W-:Y:S01]  /*0330*/  SHF.L.U32 R19, R0, 0x3, RZ ;  /* 0x0000000300137819 */ /* 0x000fe200000006ff */
[----:B--2---:R-:W-:-:S03]  /*0340*/  FMUL R17, R17, R20 ;  /* 0x0000001411117220 */ /* 0x004fc60000400000 */
[----:B------:R-:W-:Y:S02]  /*0350*/  LOP3.LUT R8, R19, R8, RZ, 0xfc, !PT ;  /* 0x0000000813087212 */ /* 0x000fe400078efcff */
[----:B------:R-:W-:Y:S02]  /*0360*/  FSEL R17, R17, RZ, P1 ;  /* 0x000000ff11117208 */ /* 0x000fe40000800000 */
[----:B------:R-:W-:-:S03]  /*0370*/  FSETP.GT.AND P1, PT, |R11|, 8.50705917302346158658e+37, PT ;  /* 0x7e8000000b00780b */ /* 0x000fc60003f24200 */
[----:B------:R-:W-:Y:S01]  /*0380*/  FFMA R15, R15, R17, R12 ;  /* 0x000000110f0f7223 */ /* 0x000fe2000000000c */
[----:B------:R-:W-:Y:S01]  /*0390*/  FSEL R20, R18, R11, P1 ;  /* 0x0000000b12147208 */ /* 0x000fe20000800000 */
[----:B------:R-:W-:Y:S01]  /*03a0*/  FFMA R14, R17, R16, R14 ;  /* 0x00000010110e7223 */ /* 0x000fe2000000000e */
[----:B------:R-:W-:Y:S02]  /*03b0*/  LOP3.LUT R12, R5, 0x1f, RZ, 0xc0, !PT ;  /* 0x0000001f050c7812 */ /* 0x000fe400078ec0ff */
[----:B------:R-:W0:Y:S01]  /*03c0*/  SHFL.BFLY PT, R18, R15, 0x8, 0x1f ;  /* 0x0d001f000f127f89 */ /* 0x000e2200000e0000 */
[----:B------:R-:W-:-:S03]  /*03d0*/  @!P2 FMUL R20, R20, 16777216 ;  /* 0x4b8000001414a820 */ /* 0x000fc60000400000 */
[----:B------:R-:W1:Y:S01]  /*03e0*/  SHFL.BFLY PT, R13, R14, 0x8, 0x1f ;  /* 0x0d001f000e0d7f89 */ /* 0x000e6200000e0000 */
[----:B------:R-:W-:Y:S01]  /*03f0*/  @P1 FMUL R21, R21, 0.25 ;  /* 0x3e80000015151820 */ /* 0x000fe20000400000 */
[----:B------:R-:W-:Y:S01]  /*0400*/  FSETP.NEU.AND P1, PT, R11, RZ, PT ;  /* 0x000000ff0b00720b */ /* 0x000fe20003f2d000 */
[----:B------:R-:W2:Y:S02]  /*0410*/  MUFU.RCP R20, R20 ;  /* 0x0000001400147308 */ /* 0x000ea40000001000 */
[----:B------:R-:W-:Y:S01]  /*0420*/  @!P2 FMUL R21, R21, 16777216 ;  /* 0x4b8000001515a820 */ /* 0x000fe20000400000 */
[----:B------:R-:W-:-:S03]  /*0430*/  ISETP.GE.U32.AND P2, PT, R12, 0x8, PT ;  /* 0x000000080c00780c */ /* 0x000fc60003f46070 */
[----:B--2---:R-:W-:Y:S01]  /*0440*/  FMUL R21, R20, R21 ;  /* 0x0000001514157220 */ /* 0x004fe20000400000 */
[----:B0-----:R-:W-:-:S09]  /*0450*/  FADD R18, -R15, R18 ;  /* 0x000000120f127221 */ /* 0x001fd20000000100 */
[----:B------:R-:W-:Y:S01]  /*0460*/  @!P2 STS [R8+0x80], R11 ;  /* 0x0000800b0800a388 */ /* 0x000fe20000000800 */
[----:B------:R-:W-:Y:S01]  /*0470*/  FMUL R17, R18, R18 ;  /* 0x0000001212117220 */ /* 0x000fe20000400000 */
[----:B------:R-:W-:Y:S01]  /*0480*/  FSEL R21, R21, RZ, P1 ;  /* 0x000000ff15157208 */ /* 0x000fe20000800000 */
[----:B-1----:R-:W-:Y:S01]  /*0490*/  FADD R14, R14, R13 ;  /* 0x0000000d0e0e7221 */ /* 0x002fe20000000000 */
[----:B------:R-:W-:Y:S01]  /*04a0*/  ISETP.GE.AND P1, PT, R5, 0x10, PT ;  /* 0x000000100500780c */ /* 0x000fe20003f26270 */
[----:B------:R-:W-:Y:S02]  /*04b0*/  FMUL R17, R10, R17 ;  /* 0x000000110a117220 */ /* 0x000fe40000400000 */
[----:B------:R-:W-:Y:S02]  /*04c0*/  FFMA R15, R18, R21, R15 ;  /* 0x00000015120f7223 */ /* 0x000fe4000000000f */
[----:B------:R-:W-:-:S03]  /*04d0*/  FFMA R17, R21, R17, R14 ;  /* 0x0000001115117223 */ /* 0x000fc6000000000e */
[----:B------:R-:W-:Y:S04]  /*04e0*/  @!P2 STS [R8], R15 ;  /* 0x0000000f0800a388 */ /* 0x000fe80000000800 */
[----:B------:R-:W-:Y:S04]  /*04f0*/  @!P2 STS [R8+0x40], R17 ;  /* 0x000040110800a388 */ /* 0x000fe80000000800 */
[----:B------:R-:W-:Y:S06]  /*0500*/  BAR.SYNC 0x0 ;  /* 0x0000000000007b1d */ /* 0x000fec0000000000 */
[----:B------:R-:W0:Y:S01]  /*0510*/  @!P1 LDS R7, [R5.X4+0x80] ;  /* 0x0000800005079984 */ /* 0x000e220000004800 */
[----:B------:R-:W-:-:S03]  /*0520*/  LOP3.LUT R8, R5, 0x1, RZ, 0xc0, !PT ;  /* 0x0000000105087812 */ /* 0x000fc600078ec0ff */
[----:B------:R-:W1:Y:S04]  /*0530*/  @!P1 LDS R6, [R5.X4] ;  /* 0x0000000005069984 */ /* 0x000e680000004800 */
[----:B------:R-:W-:Y:S04]  /*0540*/  @!P1 LDS R4, [R5.X4+0x40] ;  /* 0x0000400005049984 */ /* 0x000fe80000004800 */
[----:B0-----:R-:W0:Y:S04]  /*0550*/  SHFL.BFLY PT, R10, R7, 0x1, 0x1f ;  /* 0x0c201f00070a7f89 */ /* 0x001e2800000e0000 */
[----:B-1----:R-:W1:Y:S01]  /*0560*/  SHFL.BFLY PT, R11, R6, 0x1, 0x1f ;  /* 0x0c201f00060b7f89 */ /* 0x002e6200000e0000 */
[----:B0-----:R-:W-:-:S04]  /*0570*/  FADD R12, R7, R10 ;  /* 0x0000000a070c7221 */ /* 0x001fc80000000000 */
[C---:B------:R-:W-:Y:S01]  /*0580*/  FMUL R13, R12.reuse, 0.25 ;  /* 0x3e8000000c0d7820 */ /* 0x040fe20000400000 */
[----:B------:R-:W-:Y:S01]  /*0590*/  FSETP.GEU.AND P2, PT, |R12|, 1.175494350822287508e-38, PT ;  /* 0x008000000c00780b */ /* 0x000fe20003f4e200 */
[----:B-1----:R-:W-:Y:S01]  /*05a0*/  FADD R11, -R6, R11 ;  /* 0x0000000b060b7221 */ /* 0x002fe20000000100 */
[----:B------:R-:W-:-:S04]  /*05b0*/  FSETP.GT.AND P1, PT, |R12|, 8.50705917302346158658e+37, PT ;  /* 0x7e8000000c00780b */ /* 0x000fc80003f24200 */
[----:B------:R-:W-:Y:S02]  /*05c0*/  FSEL R14, R13, R12, P1 ;  /* 0x0000000c0d0e7208 */ /* 0x000fe40000800000 */
[----:B------:R-:W0:Y:S05]  /*05d0*/  SHFL.BFLY PT, R13, R4, 0x1, 0x1f ;  /* 0x0c201f00040d7f89 */ /* 0x000e2a00000e0000 */
[----:B------:R-:W-:Y:S02]  /*05e0*/  @!P2 FMUL R14, R14, 16777216 ;  /* 0x4b8000000e0ea820 */ /* 0x000fe40000400000 */
[----:B------:R-:W-:Y:S01]  /*05f0*/  @P1 FMUL R10, R10, 0.25 ;  /* 0x3e8000000a0a1820 */ /* 0x000fe20000400000 */
[----:B------:R-:W-:Y:S01]  /*0600*/  ISETP.NE.U32.AND P1, PT, R8, 0x1, PT ;  /* 0x000000010800780c */ /* 0x000fe20003f25070 */
[----:B------:R-:W1:Y:S02]  /*0610*/  MUFU.RCP R15, R14 ;  /* 0x0000000e000f7308 */ /* 0x000e640000001000 */
[----:B------:R-:W-:Y:S01]  /*0620*/  @!P2 FMUL R10, R10, 16777216 ;  /* 0x4b8000000a0aa820 */ /* 0x000fe20000400000 */
[----:B------:R-:W-:-:S02]  /*0630*/  FSETP.NEU.AND P2, PT, R12, RZ, PT ;  /* 0x000000ff0c00720b */ /* 0x000fc40003f4d000 */
[----:B------:R-:W-:Y:S01]  /*0640*/  ISETP.LT.AND P1, PT, R5, 0x10, P1 ;  /* 0x000000100500780c */ /* 0x000fe20000f21270 */
[----:B0-----:R-:W-:Y:S01]  /*0650*/  FADD R8, R4, R13 ;  /* 0x0000000d04087221 */ /* 0x001fe20000000000 */
[----:B-1----:R-:W-:Y:S01]  /*0660*/  FMUL R15, R15, R10 ;  /* 0x0000000a0f0f7220 */ /* 0x002fe20000400000 */
[----:B------:R-:W-:-:S10]  /*0670*/  FMUL R10, R11, R11 ;  /* 0x0000000b0b0a7220 */ /* 0x000fd40000400000 */
[----:B------:R-:W-:Y:S01]  /*0680*/  @P1 STS [R5.X4+0x80], R12 ;  /* 0x0000800c05001388 */ /* 0x000fe20000004800 */
[----:B------:R-:W-:Y:S01]  /*0690*/  FSEL R15, R15, RZ, P2 ;  /* 0x000000ff0f0f7208 */ /* 0x000fe20001000000 */
[----:B------:R-:W-:-:S04]  /*06a0*/  FMUL R10, R7, R10 ;  /* 0x0000000a070a7220 */ /* 0x000fc80000400000 */
[----:B------:R-:W-:Y:S01]  /*06b0*/  FFMA R4, R11, R15, R6 ;  /* 0x0000000f0b047223 */ /* 0x000fe20000000006 */
[----:B------:R-:W-:Y:S01]  /*06c0*/  FFMA R8, R15, R10, R8 ;  /* 0x0000000a0f087223 */ /* 0x000fe20000000008 */
[----:B------:R-:W-:-:S03]  /*06d0*/  IMAD.WIDE R6, R2, R3, c[0x0][0x178] ;  /* 0x00005e0002067625 */ /* 0x000fc600078e0203 */
[----:B------:R-:W-:Y:S04]  /*06e0*/  @P1 STS [R5.X4], R4 ;  /* 0x0000000405001388 */ /* 0x000fe80000004800 */
[----:B------:R-:W-:Y:S04]  /*06f0*/  @P1 STS [R5.X4+0x40], R8 ;  /* 0x0000400805001388 */ /* 0x000fe80000004800 */
[----:B------:R-:W-:Y:S06]  /*0700*/  BAR.SYNC 0x0 ;  /* 0x0000000000007b1d */ /* 0x000fec0000000000 */
[----:B------:R-:W0:Y:S04]  /*0710*/  LDS R11, [R0.X8] ;  /* 0x00000000000b7984 */ /* 0x000e280000008800 */
[----:B0-----:R0:W-:Y:S01]  /*0720*/  @P0 STG.E [R6.64], R11 ;  /* 0x0000000b06000986 */ /* 0x0011e2000c101904 */
[----:B------:R-:W-:Y:S05]  /*0730*/  @!P0 EXIT ;  /* 0x000000000000894d */ /* 0x000fea0003800000 */
[----:B------:R-:W1:Y:S01]  /*0740*/  LDS R5, [R0.X8+0x40] ;  /* 0x0000400000057984 */ /* 0x000e620000008800 */
[----:B------:R-:W-:-:S05]  /*0750*/  IMAD.WIDE R2, R2, R3, c[0x0][0x180] ;  /* 0x0000600002027625 */ /* 0x000fca00078e0203 */
[----:B-1----:R-:W-:Y:S01]  /*0760*/  STG.E [R2.64], R5 ;  /* 0x0000000502007986 */ /* 0x002fe2000c101904 */
[----:B------:R-:W-:Y:S05]  /*0770*/  EXIT ;  /* 0x000000000000794d */ /* 0x000fea0003800000 */
.L_x_0:
[----:B------:R-:W-:-:S00]  /*0780*/  BRA `(.L_x_0) ;  /* 0xfffffff000007947 */ /* 0x000fc0000383ffff */
[----:B------:R-:W-:-:S00]  /*0790*/  NOP ;  /* 0x0000000000007918 */ /* 0x000fc00000000000 */
        /* <DEDUP_REMOVED lines=14> */
.L_x_1:


//--------------------- .nv.shared.triton__0d1d2d3d4d5de6 --------------------------
	.section	.nv.shared.triton__0d1d2d3d4d5de6,"aw",@nobits
	.align	16
